	.headerflags	@"EF_CUDA_TEXMODE_UNIFIED EF_CUDA_64BIT_ADDRESS EF_CUDA_ACCELERATORS EF_CUDA_SM90 EF_CUDA_VIRTUAL_SM(EF_CUDA_SM90)"
	.elftype	@"ET_EXEC"


//--------------------- .nv.info                  --------------------------
	.section	.nv.info,"",@"SHT_CUDA_INFO"
	.align	4


	//----- nvinfo : EIATTR_REGCOUNT
	.align		4
        /*0000*/ 	.byte	0x04, 0x2f
        /*0002*/ 	.short	(.L_3 - .L_2)
	.align		4
.L_2:
        /*0004*/ 	.word	index@(triton_poi_fused_clone_2)
        /*0008*/ 	.word	0x00000018


	//----- nvinfo : EIATTR_MIN_STACK_SIZE
	.align		4
.L_3:
        /*000c*/ 	.byte	0x04, 0x12
        /*000e*/ 	.short	(.L_5 - .L_4)
	.align		4
.L_4:
        /*0010*/ 	.word	index@(triton_poi_fused_clone_2)
        /*0014*/ 	.word	0x00000020


	//----- nvinfo : EIATTR_FRAME_SIZE
	.align		4
.L_5:
        /*0018*/ 	.byte	0x04, 0x11
        /*001a*/ 	.short	(.L_7 - .L_6)
	.align		4
.L_6:
        /*001c*/ 	.word	index@(triton_poi_fused_clone_2)
        /*0020*/ 	.word	0x00000020


	//----- nvinfo : EIATTR_MIN_STACK_SIZE
	.align		4
.L_7:
        /*0024*/ 	.byte	0x04, 0x12
        /*0026*/ 	.short	(.L_9 - .L_8)
	.align		4
.L_8:
        /*0028*/ 	.word	index@(triton_poi_fused_clone_2)
        /*002c*/ 	.word	0x00000020
.L_9:


//--------------------- .nv.info.triton_poi_fused_clone_2 --------------------------
	.section	.nv.info.triton_poi_fused_clone_2,"",@"SHT_CUDA_INFO"
	.sectionflags	@""
	.align	4


	//----- nvinfo : EIATTR_CUDA_API_VERSION
	.align		4
        /*0000*/ 	.byte	0x04, 0x37
        /*0002*/ 	.short	(.L_11 - .L_10)
.L_10:
        /*0004*/ 	.word	0x0000007c


	//----- nvinfo : EIATTR_KPARAM_INFO
	.align		4
.L_11:
        /*0008*/ 	.byte	0x04, 0x17
        /*000a*/ 	.short	(.L_13 - .L_12)
.L_12:
        /*000c*/ 	.word	0x00000000
        /*0010*/ 	.short	0x0006
        /*0012*/ 	.short	0x0028
        /*0014*/ 	.byte	0x00, 0xf4, 0x21, 0x00


	//----- nvinfo : EIATTR_KPARAM_INFO
	.align		4
.L_13:
        /*0018*/ 	.byte	0x04, 0x17
        /*001a*/ 	.short	(.L_15 - .L_14)
.L_14:
        /*001c*/ 	.word	0x00000000
        /*0020*/ 	.short	0x0005
        /*0022*/ 	.short	0x0020
        /*0024*/ 	.byte	0x00, 0xf0, 0x11, 0x00


	//----- nvinfo : EIATTR_KPARAM_INFO
	.align		4
.L_15:
        /*0028*/ 	.byte	0x04, 0x17
        /*002a*/ 	.short	(.L_17 - .L_16)
.L_16:
        /*002c*/ 	.word	0x00000000
        /*0030*/ 	.short	0x0004
        /*0032*/ 	.short	0x001c
        /*0034*/ 	.byte	0x00, 0xf0, 0x11, 0x00


	//----- nvinfo : EIATTR_KPARAM_INFO
	.align		4
.L_17:
        /*0038*/ 	.byte	0x04, 0x17
        /*003a*/ 	.short	(.L_19 - .L_18)
.L_18:
        /*003c*/ 	.word	0x00000000
        /*0040*/ 	.short	0x0003
        /*0042*/ 	.short	0x0018
        /*0044*/ 	.byte	0x00, 0xf0, 0x11, 0x00


	//----- nvinfo : EIATTR_KPARAM_INFO
	.align		4
.L_19:
        /*0048*/ 	.byte	0x04, 0x17
        /*004a*/ 	.short	(.L_21 - .L_20)
.L_20:
        /*004c*/ 	.word	0x00000000
        /*0050*/ 	.short	0x0002
        /*0052*/ 	.short	0x0010
        /*0054*/ 	.byte	0x00, 0xf4, 0x21, 0x00


	//----- nvinfo : EIATTR_KPARAM_INFO
	.align		4
.L_21:
        /*0058*/ 	.byte	0x04, 0x17
        /*005a*/ 	.short	(.L_23 - .L_22)
.L_22:
        /*005c*/ 	.word	0x00000000
        /*0060*/ 	.short	0x0001
        /*0062*/ 	.short	0x0008
        /*0064*/ 	.byte	0x00, 0xf4, 0x21, 0x00


	//----- nvinfo : EIATTR_KPARAM_INFO
	.align		4
.L_23:
        /*0068*/ 	.byte	0x04, 0x17
        /*006a*/ 	.short	(.L_25 - .L_24)
.L_24:
        /*006c*/ 	.word	0x00000000
        /*0070*/ 	.short	0x0000
        /*0072*/ 	.short	0x0000
        /*0074*/ 	.byte	0x00, 0xf4, 0x21, 0x00


	//----- nvinfo : EIATTR_SPARSE_MMA_MASK
	.align		4
.L_25:
        /*0078*/ 	.byte	0x03, 0x50
        /*007a*/ 	.short	0x0000


	//----- nvinfo : EIATTR_MAXREG_COUNT
	.align		4
        /*007c*/ 	.byte	0x03, 0x1b
        /*007e*/ 	.short	0x00ff


	//----- nvinfo : EIATTR_EXIT_INSTR_OFFSETS
	.align		4
        /*0080*/ 	.byte	0x04, 0x1c
        /*0082*/ 	.short	(.L_27 - .L_26)


	//   ....[0]....
.L_26:
        /*0084*/ 	.word	0x00001060


	//----- nvinfo : EIATTR_REQNTID
	.align		4
.L_27:
        /*0088*/ 	.byte	0x04, 0x10
        /*008a*/ 	.short	(.L_29 - .L_28)
.L_28:
        /*008c*/ 	.word	0x00000100
        /*0090*/ 	.word	0x00000001
        /*0094*/ 	.word	0x00000001


	//----- nvinfo : EIATTR_CRS_STACK_SIZE
	.align		4
.L_29:
        /*0098*/ 	.byte	0x04, 0x1e
        /*009a*/ 	.short	(.L_31 - .L_30)
.L_30:
        /*009c*/ 	.word	0x00000000


	//----- nvinfo : EIATTR_CBANK_PARAM_SIZE
	.align		4
.L_31:
        /*00a0*/ 	.byte	0x03, 0x19
        /*00a2*/ 	.short	0x0030


	//----- nvinfo : EIATTR_PARAM_CBANK
	.align		4
        /*00a4*/ 	.byte	0x04, 0x0a
        /*00a6*/ 	.short	(.L_33 - .L_32)
	.align		4
.L_32:
        /*00a8*/ 	.word	index@(.nv.constant0.triton_poi_fused_clone_2)
        /*00ac*/ 	.short	0x0210
        /*00ae*/ 	.short	0x0030


	//----- nvinfo : EIATTR_SW_WAR
	.align		4
.L_33:
        /*00b0*/ 	.byte	0x04, 0x36
        /*00b2*/ 	.short	(.L_35 - .L_34)
.L_34:
        /*00b4*/ 	.word	0x00000008
.L_35:


//--------------------- .nv.callgraph             --------------------------
	.section	.nv.callgraph,"",@"SHT_CUDA_CALLGRAPH"
	.align	4
	.sectionentsize	8
	.align		4
        /*0000*/ 	.word	0x00000000
	.align		4
        /*0004*/ 	.word	0xffffffff
	.align		4
        /*0008*/ 	.word	0x00000000
	.align		4
        /*000c*/ 	.word	0xfffffffe
	.align		4
        /*0010*/ 	.word	0x00000000
	.align		4
        /*0014*/ 	.word	0xfffffffd
	.align		4
        /*0018*/ 	.word	0x00000000
	.align		4
        /*001c*/ 	.word	0xfffffffc


//--------------------- .nv.constant4             --------------------------
	.section	.nv.constant4,"a",@progbits
	.align	8
	.align		8
.nv.constant4:
        /*0000*/ 	.dword	_$_str
	.align		8
        /*0008*/ 	.dword	__cudart_i2opi_f


//--------------------- .text.triton_poi_fused_clone_2 --------------------------
	.section	.text.triton_poi_fused_clone_2,"ax",@progbits
	.align	128
        .global         triton_poi_fused_clone_2
        .type           triton_poi_fused_clone_2,@function
        .size           triton_poi_fused_clone_2,(.L_x_7 - triton_poi_fused_clone_2)
        .other          triton_poi_fused_clone_2,@"STO_CUDA_ENTRY STV_DEFAULT"
triton_poi_fused_clone_2:
.text.triton_poi_fused_clone_2:
[----:B------:R-:W0:Y:S08]  /*0000*/  LDC R1, c[0x0][0x28] ;  /* 0x00000a00ff017b82 */ /* 0x000e300000000800 */
[----:B------:R-:W1:Y:S01]  /*0010*/  LDC R2, c[0x0][0x228] ;  /* 0x00008a00ff027b82 */ /* 0x000e620000000800 */
[----:B------:R-:W2:Y:S01]  /*0020*/  S2R R10, SR_TID.X ;  /* 0x00000000000a7919 */ /* 0x000ea20000002100 */
[----:B------:R-:W-:Y:S01]  /*0030*/  ULDC.64 UR4, c[0x0][0x208] ;  /* 0x0000820000047ab9 */ /* 0x000fe20000000a00 */
[----:B0-----:R-:W-:Y:S01]  /*0040*/  VIADD R1, R1, 0xffffffe0 ;  /* 0xffffffe001017836 */ /* 0x001fe20000000000 */
[----:B------:R-:W0:Y:S04]  /*0050*/  S2R R5, SR_CTAID.X ;  /* 0x0000000000057919 */ /* 0x000e280000002500 */
[----:B------:R-:W3:Y:S01]  /*0060*/  LDC R3, c[0x0][0x22c] ;  /* 0x00008b00ff037b82 */ /* 0x000ee20000000800 */
[----:B-1----:R-:W-:-:S04]  /*0070*/  IABS R4, R2 ;  /* 0x0000000200047213 */ /* 0x002fc80000000000 */
[----:B------:R-:W1:Y:S01]  /*0080*/  I2F.RP R8, R4 ;  /* 0x0000000400087306 */ /* 0x000e620000209400 */
[----:B---3--:R-:W-:Y:S02]  /*0090*/  IABS R0, R3 ;  /* 0x0000000300007213 */ /* 0x008fe40000000000 */
[----:B--2---:R-:W-:-:S05]  /*00a0*/  LOP3.LUT R10, R10, 0xff, RZ, 0xc0, !PT ;  /* 0x000000ff0a0a7812 */ /* 0x004fca00078ec0ff */
[----:B------:R-:W2:Y:S01]  /*00b0*/  I2F.RP R9, R0 ;  /* 0x0000000000097306 */ /* 0x000ea20000209400 */
[----:B0-----:R-:W-:Y:S01]  /*00c0*/  SHF.R.S32.HI R11, RZ, 0x17, R5 ;  /* 0x00000017ff0b7819 */ /* 0x001fe20000011405 */
[----:B------:R-:W-:-:S03]  /*00d0*/  IMAD R10, R5, 0x100, R10 ;  /* 0x00000100050a7824 */ /* 0x000fc600078e020a */
[----:B------:R-:W-:-:S03]  /*00e0*/  SGXT R5, R11, 0x1 ;  /* 0x000000010b05781a */ /* 0x000fc60000000200 */
[----:B-1----:R-:W0:Y:S08]  /*00f0*/  MUFU.RCP R8, R8 ;  /* 0x0000000800087308 */ /* 0x002e300000001000 */
[----:B--2---:R-:W-:Y:S01]  /*0100*/  MUFU.RCP R9, R9 ;  /* 0x0000000900097308 */ /* 0x004fe20000001000 */
[----:B0-----:R-:W-:Y:S01]  /*0110*/  VIADD R6, R8, 0xffffffe ;  /* 0x0ffffffe08067836 */ /* 0x001fe20000000000 */
[----:B------:R-:W-:-:S06]  /*0120*/  LEA.HI R8, R5, R10, RZ, 0x7 ;  /* 0x0000000a05087211 */ /* 0x000fcc00078f38ff */
[----:B------:R0:W1:Y:S01]  /*0130*/  F2I.FTZ.U32.TRUNC.NTZ R7, R6 ;  /* 0x0000000600077305 */ /* 0x000062000021f000 */
[----:B------:R-:W-:Y:S02]  /*0140*/  SHF.R.S32.HI R5, RZ, 0x7, R8 ;  /* 0x00000007ff057819 */ /* 0x000fe40000011408 */
[----:B------:R-:W-:Y:S02]  /*0150*/  LOP3.LUT R13, R8, 0xffffff80, RZ, 0xc0, !PT ;  /* 0xffffff80080d7812 */ /* 0x000fe400078ec0ff */
[----:B------:R-:W-:Y:S02]  /*0160*/  IABS R12, R5 ;  /* 0x00000005000c7213 */ /* 0x000fe40000000000 */
[----:B------:R-:W-:Y:S01]  /*0170*/  ISETP.GE.AND P1, PT, R5, RZ, PT ;  /* 0x000000ff0500720c */ /* 0x000fe20003f26270 */
[----:B------:R-:W-:Y:S01]  /*0180*/  IMAD.IADD R13, R10, 0x1, -R13 ;  /* 0x000000010a0d7824 */ /* 0x000fe200078e0a0d */
[----:B0-----:R-:W-:Y:S01]  /*0190*/  HFMA2.MMA R6, -RZ, RZ, 0, 0 ;  /* 0x00000000ff067435 */ /* 0x001fe200000001ff */
[----:B-1----:R-:W-:-:S04]  /*01a0*/  IMAD.MOV R11, RZ, RZ, -R7 ;  /* 0x000000ffff0b7224 */ /* 0x002fc800078e0a07 */
[----:B------:R-:W-:-:S05]  /*01b0*/  IMAD R11, R11, R4, RZ ;  /* 0x000000040b0b7224 */ /* 0x000fca00078e02ff */
[----:B------:R-:W-:-:S04]  /*01c0*/  IMAD.HI.U32 R6, R7, R11, R6 ;  /* 0x0000000b07067227 */ /* 0x000fc800078e0006 */
[----:B------:R-:W-:Y:S01]  /*01d0*/  IMAD.MOV.U32 R11, RZ, RZ, R12 ;  /* 0x000000ffff0b7224 */ /* 0x000fe200078e000c */
[----:B------:R-:W-:Y:S01]  /*01e0*/  IABS R12, R10 ;  /* 0x0000000a000c7213 */ /* 0x000fe20000000000 */
[----:B------:R-:W-:Y:S02]  /*01f0*/  VIADD R7, R9, 0xffffffe ;  /* 0x0ffffffe09077836 */ /* 0x000fe40000000000 */
[----:B------:R-:W-:-:S04]  /*0200*/  IMAD.HI.U32 R6, R6, R11, RZ ;  /* 0x0000000b06067227 */ /* 0x000fc800078e00ff */
[----:B------:R-:W-:Y:S01]  /*0210*/  IMAD.MOV R6, RZ, RZ, -R6 ;  /* 0x000000ffff067224 */ /* 0x000fe200078e0a06 */
[----:B------:R-:W0:Y:S03]  /*0220*/  F2I.FTZ.U32.TRUNC.NTZ R7, R7 ;  /* 0x0000000700077305 */ /* 0x000e26000021f000 */
[----:B------:R-:W-:Y:S01]  /*0230*/  IMAD R9, R4, R6, R11 ;  /* 0x0000000604097224 */ /* 0x000fe200078e020b */
[----:B------:R-:W-:-:S04]  /*0240*/  PRMT R6, R13, 0x8880, RZ ;  /* 0x000088800d067816 */ /* 0x000fc800000000ff */
[----:B------:R-:W-:Y:S02]  /*0250*/  ISETP.GT.U32.AND P0, PT, R4, R9, PT ;  /* 0x000000090400720c */ /* 0x000fe40003f04070 */
[----:B------:R-:W-:-:S04]  /*0260*/  PRMT R6, R6, 0x7710, RZ ;  /* 0x0000771006067816 */ /* 0x000fc800000000ff */
[----:B------:R-:W-:Y:S02]  /*0270*/  SHF.R.U32.HI R6, RZ, 0x9, R6 ;  /* 0x00000009ff067819 */ /* 0x000fe40000011606 */
[----:B0-----:R-:W-:Y:S02]  /*0280*/  IADD3 R11, RZ, -R7, RZ ;  /* 0x80000007ff0b7210 */ /* 0x001fe40007ffe0ff */
[----:B------:R-:W-:-:S03]  /*0290*/  LOP3.LUT R6, R6, 0x3f, RZ, 0xc0, !PT ;  /* 0x0000003f06067812 */ /* 0x000fc600078ec0ff */
[----:B------:R-:W-:Y:S02]  /*02a0*/  @!P0 IMAD.IADD R9, R9, 0x1, -R4 ;  /* 0x0000000109098824 */ /* 0x000fe400078e0a04 */
[----:B------:R-:W-:Y:S02]  /*02b0*/  IMAD.IADD R8, R13, 0x1, R6 ;  /* 0x000000010d087824 */ /* 0x000fe400078e0206 */
[----:B------:R-:W-:Y:S01]  /*02c0*/  IMAD R11, R11, R0, RZ ;  /* 0x000000000b0b7224 */ /* 0x000fe200078e02ff */
[----:B------:R-:W-:Y:S01]  /*02d0*/  ISETP.GT.U32.AND P0, PT, R4, R9, PT ;  /* 0x000000090400720c */ /* 0x000fe20003f04070 */
[----:B------:R-:W-:Y:S01]  /*02e0*/  IMAD.MOV.U32 R6, RZ, RZ, RZ ;  /* 0x000000ffff067224 */ /* 0x000fe200078e00ff */
[----:B------:R-:W-:-:S03]  /*02f0*/  LOP3.LUT R8, R8, 0xc0, RZ, 0xc0, !PT ;  /* 0x000000c008087812 */ /* 0x000fc600078ec0ff */
[----:B------:R-:W-:Y:S01]  /*0300*/  IMAD.HI.U32 R6, R7, R11, R6 ;  /* 0x0000000b07067227 */ /* 0x000fe200078e0006 */
[----:B------:R-:W-:-:S03]  /*0310*/  IADD3 R8, RZ, -R8, RZ ;  /* 0x80000008ff087210 */ /* 0x000fc60007ffe0ff */
[----:B------:R-:W-:Y:S01]  /*0320*/  IMAD.MOV.U32 R11, RZ, RZ, R12 ;  /* 0x000000ffff0b7224 */ /* 0x000fe200078e000c */
[----:B------:R-:W-:-:S03]  /*0330*/  PRMT R8, R8, 0x7710, RZ ;  /* 0x0000771008087816 */ /* 0x000fc600000000ff */
[----:B------:R-:W-:Y:S01]  /*0340*/  @!P0 IMAD.IADD R9, R9, 0x1, -R4 ;  /* 0x0000000109098824 */ /* 0x000fe200078e0a04 */
[----:B------:R-:W-:Y:S01]  /*0350*/  ISETP.NE.AND P0, PT, R2, RZ, PT ;  /* 0x000000ff0200720c */ /* 0x000fe20003f05270 */
[----:B------:R-:W0:Y:S01]  /*0360*/  LDC.64 R4, c[0x0][0x218] ;  /* 0x00008600ff047b82 */ /* 0x000e220000000a00 */
[----:B------:R-:W-:Y:S02]  /*0370*/  IMAD.IADD R7, R13, 0x1, R8 ;  /* 0x000000010d077824 */ /* 0x000fe400078e0208 */
[----:B------:R-:W-:-:S03]  /*0380*/  IMAD.HI.U32 R6, R6, R11, RZ ;  /* 0x0000000b06067227 */ /* 0x000fc600078e00ff */
[----:B------:R-:W-:Y:S01]  /*0390*/  LOP3.LUT R8, R7, 0xffff, RZ, 0xc0, !PT ;  /* 0x0000ffff07087812 */ /* 0x000fe200078ec0ff */
[----:B------:R-:W-:Y:S02]  /*03a0*/  IMAD.MOV.U32 R14, RZ, RZ, R9 ;  /* 0x000000ffff0e7224 */ /* 0x000fe400078e0009 */
[----:B------:R-:W-:Y:S01]  /*03b0*/  IMAD.MOV R12, RZ, RZ, -R6 ;  /* 0x000000ffff0c7224 */ /* 0x000fe200078e0a06 */
[----:B------:R-:W-:Y:S02]  /*03c0*/  PRMT R9, R8, 0x8880, RZ ;  /* 0x0000888008097816 */ /* 0x000fe400000000ff */
[----:B------:R-:W-:Y:S01]  /*03d0*/  @!P1 IADD3 R14, -R14, RZ, RZ ;  /* 0x000000ff0e0e9210 */ /* 0x000fe20007ffe1ff */
[----:B------:R-:W-:Y:S01]  /*03e0*/  IMAD R7, R0, R12, R11 ;  /* 0x0000000c00077224 */ /* 0x000fe200078e020b */
[----:B------:R-:W-:-:S04]  /*03f0*/  @!P0 LOP3.LUT R14, RZ, R2, RZ, 0x33, !PT ;  /* 0x00000002ff0e8212 */ /* 0x000fc800078e33ff */
[----:B------:R-:W-:Y:S01]  /*0400*/  ISETP.GT.U32.AND P1, PT, R0, R7, PT ;  /* 0x000000070000720c */ /* 0x000fe20003f24070 */
[----:B------:R-:W-:-:S04]  /*0410*/  IMAD R9, R9, R2, R14 ;  /* 0x0000000209097224 */ /* 0x000fc800078e020e */
[----:B0-----:R-:W-:Y:S02]  /*0420*/  IMAD.WIDE R4, R9, 0x4, R4 ;  /* 0x0000000409047825 */ /* 0x001fe400078e0204 */
[----:B------:R-:W0:Y:S03]  /*0430*/  LDC.64 R8, c[0x0][0x210] ;  /* 0x00008400ff087b82 */ /* 0x000e260000000a00 */
[----:B------:R0:W2:Y:S03]  /*0440*/  LDG.E.EL R12, desc[UR4][R4.64] ;  /* 0x00000004040c7981 */ /* 0x0000a6000c2e1900 */
[----:B------:R-:W-:-:S05]  /*0450*/  @!P1 IMAD.IADD R7, R7, 0x1, -R0 ;  /* 0x0000000107079824 */ /* 0x000fca00078e0a00 */
[----:B------:R-:W-:Y:S02]  /*0460*/  ISETP.GE.U32.AND P0, PT, R7, R0, PT ;  /* 0x000000000700720c */ /* 0x000fe40003f06070 */
[----:B------:R-:W-:Y:S01]  /*0470*/  LOP3.LUT R0, R10, R3, RZ, 0x3c, !PT ;  /* 0x000000030a007212 */ /* 0x000fe200078e3cff */
[----:B------:R-:W-:Y:S01]  /*0480*/  @!P1 VIADD R6, R6, 0x1 ;  /* 0x0000000106069836 */ /* 0x000fe20000000000 */
[----:B------:R-:W-:Y:S02]  /*0490*/  ISETP.NE.AND P1, PT, R3, RZ, PT ;  /* 0x000000ff0300720c */ /* 0x000fe40003f25270 */
[----:B------:R-:W-:Y:S02]  /*04a0*/  ISETP.GE.AND P2, PT, R0, RZ, PT ;  /* 0x000000ff0000720c */ /* 0x000fe40003f46270 */
[----:B------:R-:W-:-:S05]  /*04b0*/  LEA R17, R14, R13, 0xa ;  /* 0x0000000d0e117211 */ /* 0x000fca00078e50ff */
[----:B------:R-:W-:-:S06]  /*04c0*/  @P0 VIADD R6, R6, 0x1 ;  /* 0x0000000106060836 */ /* 0x000fcc0000000000 */
[----:B------:R-:W-:Y:S01]  /*04d0*/  @!P2 IMAD.MOV R6, RZ, RZ, -R6 ;  /* 0x000000ffff06a224 */ /* 0x000fe200078e0a06 */
[----:B------:R-:W-:-:S05]  /*04e0*/  @!P1 LOP3.LUT R6, RZ, R3, RZ, 0x33, !PT ;  /* 0x00000003ff069212 */ /* 0x000fca00078e33ff */
[----:B------:R-:W-:-:S04]  /*04f0*/  IMAD R17, R6, 0x80, R17 ;  /* 0x0000008006117824 */ /* 0x000fc800078e0211 */
[----:B0-----:R-:W-:-:S05]  /*0500*/  IMAD.WIDE R4, R17, 0x2, R8 ;  /* 0x0000000211047825 */ /* 0x001fca00078e0208 */
[----:B------:R0:W5:Y:S01]  /*0510*/  LDG.E.EL.U16 R11, desc[UR4][R4.64] ;  /* 0x00000004040b7981 */ /* 0x000162000c2e1500 */
[----:B------:R-:W-:Y:S01]  /*0520*/  BSSY B0, `(.L_x_0) ;  /* 0x0000043000007945 */ /* 0x000fe20003800000 */
[----:B--2---:R-:W-:-:S06]  /*0530*/  FMUL R3, R12, 0.63661974668502807617 ;  /* 0x3f22f9830c037820 */ /* 0x004fcc0000400000 */
[----:B------:R-:W1:Y:S01]  /*0540*/  F2I.FTZ.NTZ R3, R3 ;  /* 0x0000000300037305 */ /* 0x000e620000213100 */
[----:B------:R-:W-:-:S05]  /*0550*/  FADD.FTZ R2, |R12|, -RZ ;  /* 0x800000ff0c027221 */ /* 0x000fca0000010200 */
[----:B------:R-:W-:Y:S02]  /*0560*/  FSETP.GE.AND P1, PT, R2, 105615, PT ;  /* 0x47ce47800200780b */ /* 0x000fe40003f26000 */
[----:B-1----:R-:W-:-:S05]  /*0570*/  I2FP.F32.S32 R7, R3 ;  /* 0x0000000300077245 */ /* 0x002fca0000201400 */
[----:B------:R-:W-:-:S04]  /*0580*/  FFMA.FTZ R0, R7, -1.5707962512969970703, R12 ;  /* 0xbfc90fda07007823 */ /* 0x000fc8000001000c */
[----:B------:R-:W-:-:S04]  /*0590*/  FFMA.FTZ R0, R7, -7.5497894158615963534e-08, R0 ;  /* 0xb3a2216807007823 */ /* 0x000fc80000010000 */
[----:B------:R-:W-:Y:S01]  /*05a0*/  FFMA.FTZ R14, R7, -5.3903029534742383927e-15, R0 ;  /* 0xa7c234c5070e7823 */ /* 0x000fe20000010000 */
[----:B------:R-:W-:Y:S01]  /*05b0*/  FSETP.NEU.AND P2, PT, R2, +INF , PT ;  /* 0x7f8000000200780b */ /* 0x000fe20003f4d000 */
[----:B------:R-:W-:Y:S02]  /*05c0*/  IMAD.MOV.U32 R15, RZ, RZ, R3 ;  /* 0x000000ffff0f7224 */ /* 0x000fe400078e0003 */
[----:B------:R-:W-:Y:S01]  /*05d0*/  IMAD.MOV.U32 R0, RZ, RZ, R14 ;  /* 0x000000ffff007224 */ /* 0x000fe200078e000e */
[----:B0-----:R-:W-:Y:S09]  /*05e0*/  @!P1 BRA `(.L_x_1) ;  /* 0x0000000000d89947 */ /* 0x001ff20003800000 */
[----:B------:R-:W-:Y:S01]  /*05f0*/  @!P2 FMUL.FTZ R0, RZ, R12 ;  /* 0x0000000cff00a220 */ /* 0x000fe20000410000 */
[----:B------:R-:W-:Y:S01]  /*0600*/  @!P2 IMAD.MOV.U32 R3, RZ, RZ, RZ ;  /* 0x000000ffff03a224 */ /* 0x000fe200078e00ff */
[----:B------:R-:W-:Y:S06]  /*0610*/  @!P2 BRA `(.L_x_1) ;  /* 0x0000000000cca947 */ /* 0x000fec0003800000 */
[----:B------:R-:W-:Y:S01]  /*0620*/  SHF.R.U32.HI R6, RZ, 0x17, R12 ;  /* 0x00000017ff067819 */ /* 0x000fe2000001160c */
[----:B------:R-:W-:Y:S01]  /*0630*/  IMAD.MOV.U32 R0, RZ, RZ, RZ ;  /* 0x000000ffff007224 */ /* 0x000fe200078e00ff */
[----:B------:R-:W-:Y:S01]  /*0640*/  SHF.L.U32 R3, R12, 0x8, RZ ;  /* 0x000000080c037819 */ /* 0x000fe200000006ff */
[----:B------:R-:W-:Y:S01]  /*0650*/  IMAD.MOV.U32 R5, RZ, RZ, RZ ;  /* 0x000000ffff057224 */ /* 0x000fe200078e00ff */
[----:B------:R-:W-:Y:S01]  /*0660*/  LOP3.LUT R2, R6, 0xe0, RZ, 0xc0, !PT ;  /* 0x000000e006027812 */ /* 0x000fe200078ec0ff */
[----:B------:R-:W-:Y:S01]  /*0670*/  IMAD.MOV.U32 R7, RZ, RZ, RZ ;  /* 0x000000ffff077224 */ /* 0x000fe200078e00ff */
[----:B------:R-:W-:Y:S01]  /*0680*/  LOP3.LUT R3, R3, 0x80000000, RZ, 0xfc, !PT ;  /* 0x8000000003037812 */ /* 0x000fe200078efcff */
[----:B------:R-:W-:Y:S02]  /*0690*/  ULDC.64 UR6, c[0x4][0x8] ;  /* 0x0100020000067ab9 */ /* 0x000fe40000000a00 */
[----:B------:R-:W-:Y:S01]  /*06a0*/  VIADD R4, R2, 0xffffff80 ;  /* 0xffffff8002047836 */ /* 0x000fe20000000000 */
[----:B------:R-:W-:-:S04]  /*06b0*/  MOV R2, R1 ;  /* 0x0000000100027202 */ /* 0x000fc80000000f00 */
[----:B------:R-:W-:-:S07]  /*06c0*/  SHF.R.U32.HI R4, RZ, 0x5, R4 ;  /* 0x00000005ff047819 */ /* 0x000fce0000011604 */
.L_x_2:
[----:B------:R-:W-:-:S04]  /*06d0*/  IADD3 R18, P0, R5, UR6, RZ ;  /* 0x0000000605127c10 */ /* 0x000fc8000ff1e0ff */
[----:B------:R-:W-:-:S05]  /*06e0*/  IADD3.X R19, R7, UR7, RZ, P0, !PT ;  /* 0x0000000707137c10 */ /* 0x000fca00087fe4ff */
[----:B------:R0:W2:Y:S01]  /*06f0*/  LDG.E.CONSTANT R21, desc[UR4][R18.64] ;  /* 0x0000000412157981 */ /* 0x0000a2000c1e9900 */
[----:B------:R-:W-:-:S04]  /*0700*/  IADD3 R5, P3, R5, 0x4, RZ ;  /* 0x0000000405057810 */ /* 0x000fc80007f7e0ff */
[----:B------:R-:W-:Y:S01]  /*0710*/  ISETP.NE.U32.AND P0, PT, R5, 0x18, PT ;  /* 0x000000180500780c */ /* 0x000fe20003f05070 */
[----:B------:R-:W-:Y:S02]  /*0720*/  IMAD.X R7, RZ, RZ, R7, P3 ;  /* 0x000000ffff077224 */ /* 0x000fe400018e0607 */
[----:B0-----:R-:W-:-:S03]  /*0730*/  IMAD.MOV.U32 R18, RZ, RZ, R0 ;  /* 0x000000ffff127224 */ /* 0x001fc600078e0000 */
[----:B------:R-:W-:Y:S01]  /*0740*/  ISETP.NE.AND.EX P0, PT, R7, RZ, PT, P0 ;  /* 0x000000ff0700720c */ /* 0x000fe20003f05300 */
[----:B------:R-:W-:Y:S02]  /*0750*/  IMAD.MOV.U32 R19, RZ, RZ, RZ ;  /* 0x000000ffff137224 */ /* 0x000fe400078e00ff */
[----:B--2---:R-:W-:-:S05]  /*0760*/  IMAD.WIDE.U32 R20, R3, R21, R18 ;  /* 0x0000001503147225 */ /* 0x004fca00078e0012 */
[----:B------:R0:W-:Y:S01]  /*0770*/  STL [R2], R20 ;  /* 0x0000001402007387 */ /* 0x0001e20000100800 */
[----:B------:R-:W-:Y:S01]  /*0780*/  MOV R0, R21 ;  /* 0x0000001500007202 */ /* 0x000fe20000000f00 */
[----:B0-----:R-:W-:-:S03]  /*0790*/  VIADD R2, R2, 0x4 ;  /* 0x0000000402027836 */ /* 0x001fc60000000000 */
[----:B------:R-:W-:Y:S05]  /*07a0*/  @P0 BRA `(.L_x_2) ;  /* 0xfffffffc00c80947 */ /* 0x000fea000383ffff */
[----:B------:R-:W-:Y:S01]  /*07b0*/  LOP3.LUT P0, RZ, R12, 0xf800000, RZ, 0xc0, !PT ;  /* 0x0f8000000cff7812 */ /* 0x000fe2000780c0ff */
[----:B------:R-:W-:Y:S01]  /*07c0*/  IMAD R16, R4, -0x4, R1 ;  /* 0xfffffffc04107824 */ /* 0x000fe200078e0201 */
[----:B------:R0:W-:Y:S04]  /*07d0*/  STL [R1+0x18], R0 ;  /* 0x0000180001007387 */ /* 0x0001e80000100800 */
[----:B------:R-:W2:Y:S04]  /*07e0*/  LDL R2, [R16+0x14] ;  /* 0x0000140010027983 */ /* 0x000ea80000100800 */
[----:B------:R-:W2:Y:S04]  /*07f0*/  LDL R5, [R16+0x18] ;  /* 0x0000180010057983 */ /* 0x000ea80000100800 */
[----:B------:R-:W3:Y:S01]  /*0800*/  @P0 LDL R3, [R16+0x10] ;  /* 0x0000100010030983 */ /* 0x000ee20000100800 */
[----:B------:R-:W-:Y:S01]  /*0810*/  UMOV UR6, 0x54442d19 ;  /* 0x54442d1900067882 */ /* 0x000fe20000000000 */
[----:B------:R-:W-:Y:S01]  /*0820*/  UMOV UR7, 0x3bf921fb ;  /* 0x3bf921fb00077882 */ /* 0x000fe20000000000 */
[----:B--2---:R-:W-:-:S02]  /*0830*/  SHF.L.W.U32.HI R5, R2, R6, R5 ;  /* 0x0000000602057219 */ /* 0x004fc40000010e05 */
[----:B---3--:R-:W-:Y:S02]  /*0840*/  @P0 SHF.L.W.U32.HI R2, R3, R6, R2 ;  /* 0x0000000603020219 */ /* 0x008fe40000010e02 */
[--C-:B0-----:R-:W-:Y:S02]  /*0850*/  SHF.R.U32.HI R0, RZ, 0x1e, R5.reuse ;  /* 0x0000001eff007819 */ /* 0x101fe40000011605 */
[C---:B------:R-:W-:Y:S01]  /*0860*/  SHF.L.W.U32.HI R3, R2.reuse, 0x2, R5 ;  /* 0x0000000202037819 */ /* 0x040fe20000010e05 */
[----:B------:R-:W-:Y:S01]  /*0870*/  IMAD.SHL.U32 R2, R2, 0x4, RZ ;  /* 0x0000000402027824 */ /* 0x000fe200078e00ff */
[----:B------:R-:W-:Y:S02]  /*0880*/  ISETP.GE.AND P0, PT, R12, RZ, PT ;  /* 0x000000ff0c00720c */ /* 0x000fe40003f06270 */
[----:B------:R-:W-:-:S04]  /*0890*/  SHF.R.S32.HI R4, RZ, 0x1f, R3 ;  /* 0x0000001fff047819 */ /* 0x000fc80000011403 */
[C---:B------:R-:W-:Y:S02]  /*08a0*/  LOP3.LUT R6, R4.reuse, R2, RZ, 0x3c, !PT ;  /* 0x0000000204067212 */ /* 0x040fe400078e3cff */
[----:B------:R-:W-:Y:S02]  /*08b0*/  LOP3.LUT R7, R4, R3, RZ, 0x3c, !PT ;  /* 0x0000000304077212 */ /* 0x000fe400078e3cff */
[C---:B------:R-:W-:Y:S02]  /*08c0*/  LOP3.LUT R2, R3.reuse, R12, RZ, 0x3c, !PT ;  /* 0x0000000c03027212 */ /* 0x040fe400078e3cff */
[----:B------:R-:W-:Y:S02]  /*08d0*/  LEA.HI R3, R3, R0, RZ, 0x1 ;  /* 0x0000000003037211 */ /* 0x000fe400078f08ff */
[----:B------:R-:W0:Y:S01]  /*08e0*/  I2F.F64.S64 R6, R6 ;  /* 0x0000000600067312 */ /* 0x000e220000301c00 */
[----:B------:R-:W-:Y:S02]  /*08f0*/  ISETP.GE.AND P3, PT, R2, RZ, PT ;  /* 0x000000ff0200720c */ /* 0x000fe40003f66270 */
[----:B------:R-:W-:-:S05]  /*0900*/  IMAD.MOV R0, RZ, RZ, -R3 ;  /* 0x000000ffff007224 */ /* 0x000fca00078e0a03 */
[----:B------:R-:W-:Y:S01]  /*0910*/  @!P0 MOV R3, R0 ;  /* 0x0000000000038202 */ /* 0x000fe20000000f00 */
[----:B0-----:R-:W-:-:S10]  /*0920*/  DMUL R18, R6, UR6 ;  /* 0x0000000606127c28 */ /* 0x001fd40008000000 */
[----:B------:R-:W0:Y:S02]  /*0930*/  F2F.F32.F64 R18, R18 ;  /* 0x0000001200127310 */ /* 0x000e240000301000 */
[----:B0-----:R-:W-:-:S07]  /*0940*/  FSEL R0, -R18, R18, !P3 ;  /* 0x0000001212007208 */ /* 0x001fce0005800100 */
.L_x_1:
[----:B------:R-:W-:Y:S05]  /*0950*/  BSYNC B0 ;  /* 0x0000000000007941 */ /* 0x000fea0003800000 */
.L_x_0:
[----:B------:R-:W-:Y:S01]  /*0960*/  ISETP.GE.AND P3, PT, R13, 0x40, PT ;  /* 0x000000400d00780c */ /* 0x000fe20003f66270 */
[C---:B------:R-:W-:Y:S01]  /*0970*/  VIADD R5, R17.reuse, 0x40 ;  /* 0x0000004011057836 */ /* 0x040fe20000000000 */
[----:B------:R-:W-:Y:S01]  /*0980*/  PRMT R7, RZ, 0x7610, R7 ;  /* 0x00007610ff077816 */ /* 0x000fe20000000007 */
[----:B------:R-:W-:Y:S01]  /*0990*/  VIADD R17, R17, 0xffffffc0 ;  /* 0xffffffc011117836 */ /* 0x000fe20000000000 */
[----:B------:R-:W-:Y:S01]  /*09a0*/  ISETP.GT.AND P0, PT, R13, 0x3f, PT ;  /* 0x0000003f0d00780c */ /* 0x000fe20003f04270 */
[----:B------:R-:W-:Y:S01]  /*09b0*/  IMAD.WIDE R4, R5, 0x2, R8 ;  /* 0x0000000205047825 */ /* 0x000fe200078e0208 */
[----:B------:R-:W-:-:S03]  /*09c0*/  PRMT R13, RZ, 0x7610, R13 ;  /* 0x00007610ff0d7816 */ /* 0x000fc6000000000d */
[----:B------:R-:W-:-:S04]  /*09d0*/  IMAD.WIDE R8, R17, 0x2, R8 ;  /* 0x0000000211087825 */ /* 0x000fc800078e0208 */
[----:B------:R0:W5:Y:S01]  /*09e0*/  @!P3 LDG.E.EL.U16 R7, desc[UR4][R4.64] ;  /* 0x000000040407b981 */ /* 0x000162000c2e1500 */
[----:B------:R-:W-:-:S03]  /*09f0*/  LOP3.LUT R2, R3, 0x1, RZ, 0xc0, !PT ;  /* 0x0000000103027812 */ /* 0x000fc600078ec0ff */
[----:B------:R0:W5:Y:S01]  /*0a00*/  @P0 LDG.E.EL.U16 R13, desc[UR4][R8.64] ;  /* 0x00000004080d0981 */ /* 0x000162000c2e1500 */
[----:B------:R-:W-:Y:S01]  /*0a10*/  ISETP.NE.U32.AND P0, PT, R2, 0x1, PT ;  /* 0x000000010200780c */ /* 0x000fe20003f05070 */
[----:B------:R-:W-:Y:S01]  /*0a20*/  HFMA2.MMA R17, -RZ, RZ, 1.0078125, -8.98838043212890625e-05 ;  /* 0x3c0885e4ff117435 */ /* 0x000fe200000001ff */
[C---:B------:R-:W-:Y:S01]  /*0a30*/  FMUL.FTZ R19, R0.reuse, R0 ;  /* 0x0000000000137220 */ /* 0x040fe20000410000 */
[----:B------:R-:W-:Y:S01]  /*0a40*/  IMAD.MOV.U32 R2, RZ, RZ, -0x46b2bead ;  /* 0xb94d4153ff027424 */ /* 0x000fe200078e00ff */
[----:B------:R-:W-:Y:S01]  /*0a50*/  FSEL R0, R0, 1, !P0 ;  /* 0x3f80000000007808 */ /* 0x000fe20004000000 */
[----:B------:R-:W-:Y:S01]  /*0a60*/  VIADD R16, R3, 0x1 ;  /* 0x0000000103107836 */ /* 0x000fe20000000000 */
[----:B------:R-:W-:Y:S01]  /*0a70*/  MOV R3, 0xbe2aaaa8 ;  /* 0xbe2aaaa800037802 */ /* 0x000fe20000000f00 */
[----:B------:R-:W-:Y:S03]  /*0a80*/  BSSY B0, `(.L_x_3) ;  /* 0x0000042000007945 */ /* 0x000fe60003800000 */
[----:B------:R-:W-:-:S03]  /*0a90*/  LOP3.LUT P4, RZ, R16, 0x2, RZ, 0xc0, !PT ;  /* 0x0000000210ff7812 */ /* 0x000fc6000788c0ff */
[----:B------:R-:W-:Y:S02]  /*0aa0*/  @P0 IMAD.MOV.U32 R6, RZ, RZ, 0x37cbac00 ;  /* 0x37cbac00ff060424 */ /* 0x000fe400078e00ff */
[----:B------:R-:W-:Y:S02]  /*0ab0*/  @P0 IMAD.MOV.U32 R17, RZ, RZ, 0x3d2aaabb ;  /* 0x3d2aaabbff110424 */ /* 0x000fe400078e00ff */
[----:B------:R-:W-:Y:S01]  /*0ac0*/  @P0 FFMA.FTZ R2, R19, R6, -0.0013887860113754868507 ;  /* 0xbab607ed13020423 */ /* 0x000fe20000010006 */
[----:B------:R-:W-:-:S03]  /*0ad0*/  @P0 IMAD.MOV.U32 R3, RZ, RZ, -0x41000001 ;  /* 0xbeffffffff030424 */ /* 0x000fc600078e00ff */
[----:B------:R-:W-:-:S04]  /*0ae0*/  FFMA.FTZ R2, R19, R2, R17 ;  /* 0x0000000213027223 */ /* 0x000fc80000010011 */
[C---:B------:R-:W-:Y:S01]  /*0af0*/  FFMA.FTZ R3, R19.reuse, R2, R3 ;  /* 0x0000000213037223 */ /* 0x040fe20000010003 */
[----:B------:R-:W-:-:S04]  /*0b00*/  FFMA.FTZ R19, R19, R0, RZ ;  /* 0x0000000013137223 */ /* 0x000fc800000100ff */
[----:B------:R-:W-:-:S04]  /*0b10*/  FFMA.FTZ R0, R19, R3, R0 ;  /* 0x0000000313007223 */ /* 0x000fc80000010000 */
[----:B------:R-:W-:Y:S01]  /*0b20*/  @P4 FFMA.FTZ R0, R0, -1, RZ ;  /* 0xbf80000000004823 */ /* 0x000fe200000100ff */
[----:B0-----:R-:W-:Y:S06]  /*0b30*/  @!P1 BRA `(.L_x_4) ;  /* 0x0000000000d89947 */ /* 0x001fec0003800000 */
[----:B------:R-:W-:Y:S01]  /*0b40*/  @!P2 FMUL.FTZ R14, RZ, R12 ;  /* 0x0000000cff0ea220 */ /* 0x000fe20000410000 */
[----:B------:R-:W-:Y:S01]  /*0b50*/  @!P2 IMAD.MOV.U32 R15, RZ, RZ, RZ ;  /* 0x000000ffff0fa224 */ /* 0x000fe200078e00ff */
[----:B------:R-:W-:Y:S06]  /*0b60*/  @!P2 BRA `(.L_x_4) ;  /* 0x0000000000cca947 */ /* 0x000fec0003800000 */
[----:B------:R-:W-:Y:S01]  /*0b70*/  SHF.R.U32.HI R16, RZ, 0x17, R12 ;  /* 0x00000017ff107819 */ /* 0x000fe2000001160c */
[----:B------:R-:W-:Y:S01]  /*0b80*/  IMAD.SHL.U32 R8, R12, 0x100, RZ ;  /* 0x000001000c087824 */ /* 0x000fe200078e00ff */
[----:B------:R-:W-:Y:S01]  /*0b90*/  HFMA2.MMA R2, -RZ, RZ, 0, 0 ;  /* 0x00000000ff027435 */ /* 0x000fe200000001ff */
        /* <DEDUP_REMOVED lines=8> */
.L_x_5:
[----:B------:R-:W-:-:S04]  /*0c20*/  IADD3 R14, P0, R5, UR6, RZ ;  /* 0x00000006050e7c10 */ /* 0x000fc8000ff1e0ff */
[----:B------:R-:W-:-:S06]  /*0c30*/  IADD3.X R15, R6, UR7, RZ, P0, !PT ;  /* 0x00000007060f7c10 */ /* 0x000fcc00087fe4ff */
[----:B------:R-:W2:Y:S01]  /*0c40*/  LDG.E.CONSTANT R15, desc[UR4][R14.64] ;  /* 0x000000040e0f7981 */ /* 0x000ea2000c1e9900 */
[----:B------:R-:W-:Y:S01]  /*0c50*/  IADD3 R5, P1, R5, 0x4, RZ ;  /* 0x0000000405057810 */ /* 0x000fe20007f3e0ff */
[----:B------:R-:W-:Y:S02]  /*0c60*/  IMAD.MOV.U32 R8, RZ, RZ, R2 ;  /* 0x000000ffff087224 */ /* 0x000fe400078e0002 */
[----:B------:R-:W-:Y:S01]  /*0c70*/  IMAD.MOV.U32 R9, RZ, RZ, RZ ;  /* 0x000000ffff097224 */ /* 0x000fe200078e00ff */
[----:B------:R-:W-:Y:S01]  /*0c80*/  ISETP.NE.U32.AND P0, PT, R5, 0x18, PT ;  /* 0x000000180500780c */ /* 0x000fe20003f05070 */
[----:B------:R-:W-:-:S05]  /*0c90*/  IMAD.X R6, RZ, RZ, R6, P1 ;  /* 0x000000ffff067224 */ /* 0x000fca00008e0606 */
[----:B------:R-:W-:Y:S01]  /*0ca0*/  ISETP.NE.AND.EX P0, PT, R6, RZ, PT, P0 ;  /* 0x000000ff0600720c */ /* 0x000fe20003f05300 */
[----:B--2---:R-:W-:-:S05]  /*0cb0*/  IMAD.WIDE.U32 R8, R17, R15, R8 ;  /* 0x0000000f11087225 */ /* 0x004fca00078e0008 */
[----:B------:R0:W-:Y:S01]  /*0cc0*/  STL [R3], R8 ;  /* 0x0000000803007387 */ /* 0x0001e20000100800 */
[----:B------:R-:W-:Y:S01]  /*0cd0*/  MOV R2, R9 ;  /* 0x0000000900027202 */ /* 0x000fe20000000f00 */
[----:B0-----:R-:W-:-:S05]  /*0ce0*/  VIADD R3, R3, 0x4 ;  /* 0x0000000403037836 */ /* 0x001fca0000000000 */
        /* <DEDUP_REMOVED lines=9> */
[----:B------:R-:W-:-:S02]  /*0d80*/  ISETP.GE.AND P1, PT, R12, RZ, PT ;  /* 0x000000ff0c00720c */ /* 0x000fc40003f26270 */
[-C--:B--2---:R-:W-:Y:S02]  /*0d90*/  SHF.L.W.U32.HI R6, R3, R16.reuse, R6 ;  /* 0x0000001003067219 */ /* 0x084fe40000010e06 */
[----:B---3--:R-:W-:Y:S02]  /*0da0*/  @P0 SHF.L.W.U32.HI R3, R4, R16, R3 ;  /* 0x0000001004030219 */ /* 0x008fe40000010e03 */
[--C-:B------:R-:W-:Y:S02]  /*0db0*/  SHF.R.U32.HI R15, RZ, 0x1e, R6.reuse ;  /* 0x0000001eff0f7819 */ /* 0x100fe40000011606 */
[C---:B------:R-:W-:Y:S01]  /*0dc0*/  SHF.L.W.U32.HI R4, R3.reuse, 0x2, R6 ;  /* 0x0000000203047819 */ /* 0x040fe20000010e06 */
[----:B------:R-:W-:-:S03]  /*0dd0*/  IMAD.SHL.U32 R3, R3, 0x4, RZ ;  /* 0x0000000403037824 */ /* 0x000fc600078e00ff */
[----:B------:R-:W-:Y:S02]  /*0de0*/  SHF.R.S32.HI R5, RZ, 0x1f, R4 ;  /* 0x0000001fff057819 */ /* 0x000fe40000011404 */
[C---:B------:R-:W-:Y:S02]  /*0df0*/  LEA.HI R15, R4.reuse, R15, RZ, 0x1 ;  /* 0x0000000f040f7211 */ /* 0x040fe400078f08ff */
[C---:B------:R-:W-:Y:S02]  /*0e00*/  LOP3.LUT R8, R5.reuse, R3, RZ, 0x3c, !PT ;  /* 0x0000000305087212 */ /* 0x040fe400078e3cff */
[----:B------:R-:W-:Y:S02]  /*0e10*/  LOP3.LUT R9, R5, R4, RZ, 0x3c, !PT ;  /* 0x0000000405097212 */ /* 0x000fe400078e3cff */
[----:B------:R-:W-:Y:S01]  /*0e20*/  LOP3.LUT R12, R4, R12, RZ, 0x3c, !PT ;  /* 0x0000000c040c7212 */ /* 0x000fe200078e3cff */
[----:B------:R-:W-:-:S03]  /*0e30*/  IMAD.MOV R4, RZ, RZ, -R15 ;  /* 0x000000ffff047224 */ /* 0x000fc600078e0a0f */
[----:B------:R-:W0:Y:S01]  /*0e40*/  I2F.F64.S64 R8, R8 ;  /* 0x0000000800087312 */ /* 0x000e220000301c00 */
[----:B------:R-:W-:Y:S02]  /*0e50*/  ISETP.GE.AND P0, PT, R12, RZ, PT ;  /* 0x000000ff0c00720c */ /* 0x000fe40003f06270 */
[----:B------:R-:W-:Y:S01]  /*0e60*/  @!P1 MOV R15, R4 ;  /* 0x00000004000f9202 */ /* 0x000fe20000000f00 */
[----:B0-----:R-:W-:-:S10]  /*0e70*/  DMUL R2, R8, UR6 ;  /* 0x0000000608027c28 */ /* 0x001fd40008000000 */
[----:B------:R-:W0:Y:S02]  /*0e80*/  F2F.F32.F64 R2, R2 ;  /* 0x0000000200027310 */ /* 0x000e240000301000 */
[----:B0-----:R-:W-:-:S07]  /*0e90*/  FSEL R14, -R2, R2, !P0 ;  /* 0x00000002020e7208 */ /* 0x001fce0004000100 */
.L_x_4:
[----:B------:R-:W-:Y:S05]  /*0ea0*/  BSYNC B0 ;  /* 0x0000000000007941 */ /* 0x000fea0003800000 */
.L_x_3:
[C---:B------:R-:W-:Y:S01]  /*0eb0*/  LOP3.LUT R2, R15.reuse, 0x1, RZ, 0xc0, !PT ;  /* 0x000000010f027812 */ /* 0x040fe200078ec0ff */
[----:B------:R-:W-:Y:S01]  /*0ec0*/  FMUL.FTZ R9, R14, R14 ;  /* 0x0000000e0e097220 */ /* 0x000fe20000410000 */
[----:B------:R-:W-:Y:S01]  /*0ed0*/  HFMA2.MMA R4, -RZ, RZ, -1.541015625, -0.052001953125 ;  /* 0xbe2aaaa8ff047435 */ /* 0x000fe200000001ff */
[----:B------:R-:W-:Y:S01]  /*0ee0*/  IMAD.MOV.U32 R3, RZ, RZ, 0x3c0885e4 ;  /* 0x3c0885e4ff037424 */ /* 0x000fe200078e00ff */
[----:B------:R-:W-:Y:S01]  /*0ef0*/  ISETP.NE.U32.AND P0, PT, R2, 0x1, PT ;  /* 0x000000010200780c */ /* 0x000fe20003f05070 */
[----:B------:R-:W-:Y:S01]  /*0f00*/  IMAD.MOV.U32 R2, RZ, RZ, -0x46b2bead ;  /* 0xb94d4153ff027424 */ /* 0x000fe200078e00ff */
[----:B------:R-:W-:Y:S01]  /*0f10*/  LOP3.LUT P1, RZ, R15, 0x2, RZ, 0xc0, !PT ;  /* 0x000000020fff7812 */ /* 0x000fe2000782c0ff */
[----:B-----5:R-:W-:Y:S02]  /*0f20*/  HADD2.F32 R7, -RZ, R7.H0_H0 ;  /* 0x20000007ff077230 */ /* 0x020fe40000004100 */
[----:B------:R-:W-:Y:S02]  /*0f30*/  HADD2.F32 R13, -RZ, R13.H0_H0 ;  /* 0x2000000dff0d7230 */ /* 0x000fe40000004100 */
[----:B------:R-:W-:-:S02]  /*0f40*/  HADD2.F32 R11, -RZ, R11.H0_H0 ;  /* 0x2000000bff0b7230 */ /* 0x000fc40000004100 */
[----:B------:R-:W-:-:S04]  /*0f50*/  @!P3 FADD R13, RZ, -R7 ;  /* 0x80000007ff0db221 */ /* 0x000fc80000000000 */
[----:B------:R-:W-:Y:S02]  /*0f60*/  @!P0 IMAD.MOV.U32 R6, RZ, RZ, 0x37cbac00 ;  /* 0x37cbac00ff068424 */ /* 0x000fe400078e00ff */
[----:B------:R-:W-:Y:S02]  /*0f70*/  @!P0 IMAD.MOV.U32 R3, RZ, RZ, 0x3d2aaabb ;  /* 0x3d2aaabbff038424 */ /* 0x000fe400078e00ff */
[----:B------:R-:W-:Y:S01]  /*0f80*/  @!P0 FFMA.FTZ R2, R9, R6, -0.0013887860113754868507 ;  /* 0xbab607ed09028423 */ /* 0x000fe20000010006 */
[----:B------:R-:W-:-:S03]  /*0f90*/  @!P0 IMAD.MOV.U32 R4, RZ, RZ, -0x41000001 ;  /* 0xbeffffffff048424 */ /* 0x000fc600078e00ff */
[----:B------:R-:W-:Y:S01]  /*0fa0*/  FFMA.FTZ R3, R9, R2, R3 ;  /* 0x0000000209037223 */ /* 0x000fe20000010003 */
[----:B------:R-:W-:-:S03]  /*0fb0*/  FSEL R2, R14, 1, P0 ;  /* 0x3f8000000e027808 */ /* 0x000fc60000000000 */
[C---:B------:R-:W-:Y:S02]  /*0fc0*/  FFMA.FTZ R3, R9.reuse, R3, R4 ;  /* 0x0000000309037223 */ /* 0x040fe40000010004 */
[----:B------:R-:W0:Y:S01]  /*0fd0*/  LDC.64 R4, c[0x0][0x220] ;  /* 0x00008800ff047b82 */ /* 0x000e220000000a00 */
[----:B------:R-:W-:-:S04]  /*0fe0*/  FFMA.FTZ R9, R9, R2, RZ ;  /* 0x0000000209097223 */ /* 0x000fc800000100ff */
[----:B------:R-:W-:-:S04]  /*0ff0*/  FFMA.FTZ R2, R9, R3, R2 ;  /* 0x0000000309027223 */ /* 0x000fc80000010002 */
[----:B------:R-:W-:-:S04]  /*1000*/  @P1 FFMA.FTZ R2, R2, -1, RZ ;  /* 0xbf80000002021823 */ /* 0x000fc800000100ff */
[----:B------:R-:W-:-:S04]  /*1010*/  FMUL R2, R13, R2 ;  /* 0x000000020d027220 */ /* 0x000fc80000400000 */
[----:B------:R-:W-:-:S05]  /*1020*/  FFMA R2, R11, R0, R2 ;  /* 0x000000000b027223 */ /* 0x000fca0000000002 */
[----:B------:R-:W-:Y:S01]  /*1030*/  F2FP.F16.F32.PACK_AB R2, RZ, R2 ;  /* 0x00000002ff02723e */ /* 0x000fe200000000ff */
[----:B0-----:R-:W-:-:S05]  /*1040*/  IMAD.WIDE R4, R10, 0x2, R4 ;  /* 0x000000020a047825 */ /* 0x001fca00078e0204 */
[----:B------:R-:W-:Y:S01]  /*1050*/  STG.E.U16 desc[UR4][R4.64], R2 ;  /* 0x0000000204007986 */ /* 0x000fe2000c101504 */
[----:B------:R-:W-:Y:S05]  /*1060*/  EXIT ;  /* 0x000000000000794d */ /* 0x000fea0003800000 */
.L_x_6:
[----:B------:R-:W-:-:S00]  /*1070*/  BRA `(.L_x_6) ;  /* 0xfffffffc00fc7947 */ /* 0x000fc0000383ffff */
[----:B------:R-:W-:-:S00]  /*1080*/  NOP ;  /* 0x0000000000007918 */ /* 0x000fc00000000000 */
[----:B------:R-:W-:-:S00]  /*1090*/  NOP ;  /* 0x0000000000007918 */ /* 0x000fc00000000000 */
[----:B------:R-:W-:-:S00]  /*10a0*/  NOP ;  /* 0x0000000000007918 */ /* 0x000fc00000000000 */
[----:B------:R-:W-:-:S00]  /*10b0*/  NOP ;  /* 0x0000000000007918 */ /* 0x000fc00000000000 */
[----:B------:R-:W-:-:S00]  /*10c0*/  NOP ;  /* 0x0000000000007918 */ /* 0x000fc00000000000 */
[----:B------:R-:W-:-:S00]  /*10d0*/  NOP ;  /* 0x0000000000007918 */ /* 0x000fc00000000000 */
[----:B------:R-:W-:-:S00]  /*10e0*/  NOP ;  /* 0x0000000000007918 */ /* 0x000fc00000000000 */
[----:B------:R-:W-:-:S00]  /*10f0*/  NOP ;  /* 0x0000000000007918 */ /* 0x000fc00000000000 */
.L_x_7:


//--------------------- .nv.global.init           --------------------------
	.section	.nv.global.init,"aw",@progbits
	.align	4
.nv.global.init:
	.type		__cudart_i2opi_f,@object
	.size		__cudart_i2opi_f,(_$_str - __cudart_i2opi_f)
__cudart_i2opi_f:
        /*0000*/ 	.byte	0x41, 0x90, 0x43, 0x3c, 0x99, 0x95, 0x62, 0xdb, 0xc0, 0xdd, 0x34, 0xf5, 0xd1, 0x57, 0x27, 0xfc
        /*0010*/ 	.byte	0x29, 0x15, 0x44, 0x4e, 0x6e, 0x83, 0xf9, 0xa2
	.type		_$_str,@object
	.size		_$_str,(.L_0 - _$_str)
_$_str:
        /*0018*/ 	.byte	0x5f, 0x5f, 0x43, 0x55, 0x44, 0x41, 0x5f, 0x46, 0x54, 0x5a, 0x00
.L_0:


//--------------------- .nv.constant0.triton_poi_fused_clone_2 --------------------------
	.section	.nv.constant0.triton_poi_fused_clone_2,"a",@progbits
	.sectionflags	@""
	.align	4
.nv.constant0.triton_poi_fused_clone_2:
	.zero		576
